//
// Generated by NVIDIA NVVM Compiler
//
// Compiler Build ID: CL-36424714
// Cuda compilation tools, release 13.0, V13.0.88
// Based on NVVM 20.0.0
//

.version 9.0
.target sm_100
.address_size 64

	// .globl	_Z9vecAddGPUPfS_S_i

.visible .entry _Z9vecAddGPUPfS_S_i(
	.param .u64 .ptr .align 1 _Z9vecAddGPUPfS_S_i_param_0,
	.param .u64 .ptr .align 1 _Z9vecAddGPUPfS_S_i_param_1,
	.param .u64 .ptr .align 1 _Z9vecAddGPUPfS_S_i_param_2,
	.param .u32 _Z9vecAddGPUPfS_S_i_param_3
)
{
	.reg .pred 	%p<2>;
	.reg .b32 	%r<6>;
	.reg .b32 	%f<4>;
	.reg .b64 	%rd<11>;

	ld.param.u64 	%rd1, [_Z9vecAddGPUPfS_S_i_param_0];
	ld.param.u64 	%rd2, [_Z9vecAddGPUPfS_S_i_param_1];
	ld.param.u64 	%rd3, [_Z9vecAddGPUPfS_S_i_param_2];
	ld.param.u32 	%r2, [_Z9vecAddGPUPfS_S_i_param_3];
	mov.u32 	%r3, %tid.x;
	mov.u32 	%r4, %ntid.x;
	mov.u32 	%r5, %ctaid.x;
	mad.lo.s32 	%r1, %r4, %r5, %r3;
	setp.ge.s32 	%p1, %r1, %r2;
	@%p1 bra 	$L__BB0_2;
	cvta.to.global.u64 	%rd4, %rd1;
	cvta.to.global.u64 	%rd5, %rd2;
	cvta.to.global.u64 	%rd6, %rd3;
	mul.wide.s32 	%rd7, %r1, 4;
	add.s64 	%rd8, %rd4, %rd7;
	ld.global.f32 	%f1, [%rd8];
	add.s64 	%rd9, %rd5, %rd7;
	ld.global.f32 	%f2, [%rd9];
	add.f32 	%f3, %f1, %f2;
	add.s64 	%rd10, %rd6, %rd7;
	st.global.f32 	[%rd10], %f3;
$L__BB0_2:
	ret;

}


// ===== COMPILED SASS (sm_100) =====

	.target	sm_100

	.elftype	@"ET_EXEC"


//--------------------- .note.nv.tkinfo           --------------------------
	.section	.note.nv.tkinfo,"",@"SHT_NOTE"
	.sectionflags	@"SHF_NOTE_NV_TKINFO"
	.tkinfo
        /*0018*/ 	.word	0x00000002
        /*0030*/ 	.string	""
        /*0030*/ 	.string	"ptxas"
        /*0030*/ 	.string	"Cuda compilation tools, release 13.0, V13.0.88"
        /*0030*/ 	.string	"Build cuda_13.0.r13.0/compiler.36424714_0"
        /*0030*/ 	.string	"-arch sm_100 -m 64 "



//--------------------- .note.nv.cuinfo           --------------------------
	.section	.note.nv.cuinfo,"",@"SHT_NOTE"
	.sectionflags	@"SHF_NOTE_NV_CUINFO"
        /*0018*/ 	.short	0x0002
        /*001a*/ 	.short	0x0064
        /*001c*/ 	.short	0x0082
	.zero		2


//--------------------- .nv.info                  --------------------------
	.section	.nv.info,"",@"SHT_CUDA_INFO"
	.align	4


	//----- nvinfo : EIATTR_REGCOUNT
	.align		4
        /*0000*/ 	.byte	0x04, 0x2f
        /*0002*/ 	.short	(.L_1 - .L_0)
	.align		4
.L_0:
        /*0004*/ 	.word	index@(_Z9vecAddGPUPfS_S_i)
        /*0008*/ 	.word	0x0000000c


	//----- nvinfo : EIATTR_FRAME_SIZE
	.align		4
.L_1:
        /*000c*/ 	.byte	0x04, 0x11
        /*000e*/ 	.short	(.L_3 - .L_2)
	.align		4
.L_2:
        /*0010*/ 	.word	index@(_Z9vecAddGPUPfS_S_i)
        /*0014*/ 	.word	0x00000000


	//----- nvinfo : EIATTR_MIN_STACK_SIZE
	.align		4
.L_3:
        /*0018*/ 	.byte	0x04, 0x12
        /*001a*/ 	.short	(.L_5 - .L_4)
	.align		4
.L_4:
        /*001c*/ 	.word	index@(_Z9vecAddGPUPfS_S_i)
        /*0020*/ 	.word	0x00000000
.L_5:


//--------------------- .nv.compat                --------------------------
	.section	.nv.compat,"",@"SHT_CUDA_COMPAT_INFO"
	.align	4
        /*0000*/ 	.byte	0x02, 0x09, 0x00, 0x00, 0x02, 0x02, 0x01, 0x00, 0x02, 0x05, 0x05, 0x00, 0x03, 0x07, 0x01, 0x01
        /*0010*/ 	.byte	0x02, 0x03, 0x00, 0x00, 0x02, 0x06, 0x01, 0x00, 0x04, 0x0b, 0x08, 0x00, 0x09, 0x00, 0x00, 0x00
        /*0020*/ 	.byte	0x00, 0x00, 0x00, 0x00


//--------------------- .nv.info._Z9vecAddGPUPfS_S_i --------------------------
	.section	.nv.info._Z9vecAddGPUPfS_S_i,"",@"SHT_CUDA_INFO"
	.sectionflags	@""
	.align	4


	//----- nvinfo : EIATTR_CUDA_API_VERSION
	.align		4
        /*0000*/ 	.byte	0x04, 0x37
        /*0002*/ 	.short	(.L_7 - .L_6)
.L_6:
        /*0004*/ 	.word	0x00000082


	//----- nvinfo : EIATTR_KPARAM_INFO
	.align		4
.L_7:
        /*0008*/ 	.byte	0x04, 0x17
        /*000a*/ 	.short	(.L_9 - .L_8)
.L_8:
        /*000c*/ 	.word	0x00000000
        /*0010*/ 	.short	0x0003
        /*0012*/ 	.short	0x0018
        /*0014*/ 	.byte	0x00, 0xf0, 0x11, 0x00


	//----- nvinfo : EIATTR_KPARAM_INFO
	.align		4
.L_9:
        /*0018*/ 	.byte	0x04, 0x17
        /*001a*/ 	.short	(.L_11 - .L_10)
.L_10:
        /*001c*/ 	.word	0x00000000
        /*0020*/ 	.short	0x0002
        /*0022*/ 	.short	0x0010
        /*0024*/ 	.byte	0x00, 0xf5, 0x21, 0x00


	//----- nvinfo : EIATTR_KPARAM_INFO
	.align		4
.L_11:
        /*0028*/ 	.byte	0x04, 0x17
        /*002a*/ 	.short	(.L_13 - .L_12)
.L_12:
        /*002c*/ 	.word	0x00000000
        /*0030*/ 	.short	0x0001
        /*0032*/ 	.short	0x0008
        /*0034*/ 	.byte	0x00, 0xf5, 0x21, 0x00


	//----- nvinfo : EIATTR_KPARAM_INFO
	.align		4
.L_13:
        /*0038*/ 	.byte	0x04, 0x17
        /*003a*/ 	.short	(.L_15 - .L_14)
.L_14:
        /*003c*/ 	.word	0x00000000
        /*0040*/ 	.short	0x0000
        /*0042*/ 	.short	0x0000
        /*0044*/ 	.byte	0x00, 0xf5, 0x21, 0x00


	//----- nvinfo : EIATTR_SPARSE_MMA_MASK
	.align		4
.L_15:
        /*0048*/ 	.byte	0x03, 0x50
        /*004a*/ 	.short	0x0000


	//----- nvinfo : EIATTR_MAXREG_COUNT
	.align		4
        /*004c*/ 	.byte	0x03, 0x1b
        /*004e*/ 	.short	0x00ff


	//----- nvinfo : EIATTR_MERCURY_ISA_VERSION
	.align		4
        /*0050*/ 	.byte	0x03, 0x5f
        /*0052*/ 	.short	0x0101


	//----- nvinfo : EIATTR_VRC_CTA_INIT_COUNT
	.align		4
        /*0054*/ 	.byte	0x02, 0x4a
	.zero		1
	.zero		1


	//----- nvinfo : EIATTR_EXIT_INSTR_OFFSETS
	.align		4
        /*0058*/ 	.byte	0x04, 0x1c
        /*005a*/ 	.short	(.L_17 - .L_16)


	//   ....[0]....
.L_16:
        /*005c*/ 	.word	0x00000070


	//   ....[1]....
        /*0060*/ 	.word	0x00000130


	//----- nvinfo : EIATTR_CBANK_PARAM_SIZE
	.align		4
.L_17:
        /*0064*/ 	.byte	0x03, 0x19
        /*0066*/ 	.short	0x001c


	//----- nvinfo : EIATTR_PARAM_CBANK
	.align		4
        /*0068*/ 	.byte	0x04, 0x0a
        /*006a*/ 	.short	(.L_19 - .L_18)
	.align		4
.L_18:
        /*006c*/ 	.word	index@(.nv.constant0._Z9vecAddGPUPfS_S_i)
        /*0070*/ 	.short	0x0380
        /*0072*/ 	.short	0x001c


	//----- nvinfo : EIATTR_SW_WAR
	.align		4
.L_19:
        /*0074*/ 	.byte	0x04, 0x36
        /*0076*/ 	.short	(.L_21 - .L_20)
.L_20:
        /*0078*/ 	.word	0x00000008
.L_21:


//--------------------- .nv.callgraph             --------------------------
	.section	.nv.callgraph,"",@"SHT_CUDA_CALLGRAPH"
	.align	4
	.sectionentsize	8
	.align		4
        /*0000*/ 	.word	0x00000000
	.align		4
        /*0004*/ 	.word	0xffffffff
	.align		4
        /*0008*/ 	.word	0x00000000
	.align		4
        /*000c*/ 	.word	0xfffffffe
	.align		4
        /*0010*/ 	.word	0x00000000
	.align		4
        /*0014*/ 	.word	0xfffffffd
	.align		4
        /*0018*/ 	.word	0x00000000
	.align		4
        /*001c*/ 	.word	0xfffffffc


//--------------------- .text._Z9vecAddGPUPfS_S_i --------------------------
	.section	.text._Z9vecAddGPUPfS_S_i,"ax",@progbits
	.align	128
        .global         _Z9vecAddGPUPfS_S_i
        .type           _Z9vecAddGPUPfS_S_i,@function
        .size           _Z9vecAddGPUPfS_S_i,(.L_x_1 - _Z9vecAddGPUPfS_S_i)
        .other          _Z9vecAddGPUPfS_S_i,@"STO_CUDA_ENTRY STV_DEFAULT"
_Z9vecAddGPUPfS_S_i:
.text._Z9vecAddGPUPfS_S_i:
[----:B------:R-:W-:Y:S01]  /*0000*/  LDC R1, c[0x0][0x37c] ;  /* 0x0000df00ff017b82 */ /* 0x000fe20000000800 */
[----:B------:R-:W0:Y:S01]  /*0010*/  S2R R9, SR_TID.X ;  /* 0x0000000000097919 */ /* 0x000e220000002100 */
[----:B------:R-:W0:Y:S01]  /*0020*/  LDCU UR4, c[0x0][0x360] ;  /* 0x00006c00ff0477ac */ /* 0x000e220008000800 */
[----:B------:R-:W0:Y:S01]  /*0030*/  S2R R0, SR_CTAID.X ;  /* 0x0000000000007919 */ /* 0x000e220000002500 */
[----:B------:R-:W1:Y:S01]  /*0040*/  LDCU UR5, c[0x0][0x398] ;  /* 0x00007300ff0577ac */ /* 0x000e620008000800 */
[----:B0-----:R-:W-:-:S05]  /*0050*/  IMAD R9, R0, UR4, R9 ;  /* 0x0000000400097c24 */ /* 0x001fca000f8e0209 */
[----:B-1----:R-:W-:-:S13]  /*0060*/  ISETP.GE.AND P0, PT, R9, UR5, PT ;  /* 0x0000000509007c0c */ /* 0x002fda000bf06270 */
[----:B------:R-:W-:Y:S05]  /*0070*/  @P0 EXIT ;  /* 0x000000000000094d */ /* 0x000fea0003800000 */
[----:B------:R-:W0:Y:S01]  /*0080*/  LDC.64 R2, c[0x0][0x380] ;  /* 0x0000e000ff027b82 */ /* 0x000e220000000a00 */
[----:B------:R-:W1:Y:S07]  /*0090*/  LDCU.64 UR4, c[0x0][0x358] ;  /* 0x00006b00ff0477ac */ /* 0x000e6e0008000a00 */
[----:B------:R-:W2:Y:S08]  /*00a0*/  LDC.64 R4, c[0x0][0x388] ;  /* 0x0000e200ff047b82 */ /* 0x000eb00000000a00 */
[----:B------:R-:W3:Y:S01]  /*00b0*/  LDC.64 R6, c[0x0][0x390] ;  /* 0x0000e400ff067b82 */ /* 0x000ee20000000a00 */
[----:B0-----:R-:W-:-:S06]  /*00c0*/  IMAD.WIDE R2, R9, 0x4, R2 ;  /* 0x0000000409027825 */ /* 0x001fcc00078e0202 */
[----:B-1----:R-:W4:Y:S01]  /*00d0*/  LDG.E R2, desc[UR4][R2.64] ;  /* 0x0000000402027981 */ /* 0x002f22000c1e1900 */
[----:B--2---:R-:W-:-:S06]  /*00e0*/  IMAD.WIDE R4, R9, 0x4, R4 ;  /* 0x0000000409047825 */ /* 0x004fcc00078e0204 */
[----:B------:R-:W4:Y:S01]  /*00f0*/  LDG.E R5, desc[UR4][R4.64] ;  /* 0x0000000404057981 */ /* 0x000f22000c1e1900 */
[----:B---3--:R-:W-:-:S04]  /*0100*/  IMAD.WIDE R6, R9, 0x4, R6 ;  /* 0x0000000409067825 */ /* 0x008fc800078e0206 */
[----:B----4-:R-:W-:-:S05]  /*0110*/  FADD R9, R2, R5 ;  /* 0x0000000502097221 */ /* 0x010fca0000000000 */
[----:B------:R-:W-:Y:S01]  /*0120*/  STG.E desc[UR4][R6.64], R9 ;  /* 0x0000000906007986 */ /* 0x000fe2000c101904 */
[----:B------:R-:W-:Y:S05]  /*0130*/  EXIT ;  /* 0x000000000000794d */ /* 0x000fea0003800000 */
.L_x_0:
[----:B------:R-:W-:-:S00]  /*0140*/  BRA `(.L_x_0) ;  /* 0xfffffffc00fc7947 */ /* 0x000fc0000383ffff */
[----:B------:R-:W-:-:S00]  /*0150*/  NOP ;  /* 0x0000000000007918 */ /* 0x000fc00000000000 */
        /* <DEDUP_REMOVED lines=10> */
.L_x_1:


//--------------------- .nv.shared.reserved.0     --------------------------
	.section	.nv.shared.reserved.0,"aw",@nobits
	.weak		__nv_reservedSMEM_offset_0_alias
	.size		__nv_reservedSMEM_offset_0_alias, 0, 64
	.other		__nv_reservedSMEM_offset_0_alias,@"STO_CUDA_RESERVED_SHARED STV_DEFAULT"
__nv_reservedSMEM_offset_0_alias:
	.zero		0
	.zero		64


//--------------------- .nv.constant0._Z9vecAddGPUPfS_S_i --------------------------
	.section	.nv.constant0._Z9vecAddGPUPfS_S_i,"a",@progbits
	.sectionflags	@""
	.align	4
.nv.constant0._Z9vecAddGPUPfS_S_i:
	.zero		924


//--------------------- SYMBOLS --------------------------

	.type		.nv.reservedSmem.offset0,@object
	.size		.nv.reservedSmem.offset0,0x4
